//
// Generated by NVIDIA NVVM Compiler
//
// Compiler Build ID: CL-36424714
// Cuda compilation tools, release 13.0, V13.0.88
// Based on NVVM 20.0.0
//

.version 9.0
.target sm_100
.address_size 64

	// .globl	_Z16dot_product_1thrPKfS0_Pfi
// _ZZ11dot_productPKfS0_PfiE4temp has been demoted

.visible .entry _Z16dot_product_1thrPKfS0_Pfi(
	.param .u64 .ptr .align 1 _Z16dot_product_1thrPKfS0_Pfi_param_0,
	.param .u64 .ptr .align 1 _Z16dot_product_1thrPKfS0_Pfi_param_1,
	.param .u64 .ptr .align 1 _Z16dot_product_1thrPKfS0_Pfi_param_2,
	.param .u32 _Z16dot_product_1thrPKfS0_Pfi_param_3
)
{
	.reg .pred 	%p<10>;
	.reg .b32 	%r<23>;
	.reg .b32 	%f<112>;
	.reg .b64 	%rd<30>;

	ld.param.u64 	%rd16, [_Z16dot_product_1thrPKfS0_Pfi_param_0];
	ld.param.u64 	%rd17, [_Z16dot_product_1thrPKfS0_Pfi_param_1];
	ld.param.u64 	%rd15, [_Z16dot_product_1thrPKfS0_Pfi_param_2];
	ld.param.u32 	%r16, [_Z16dot_product_1thrPKfS0_Pfi_param_3];
	cvta.to.global.u64 	%rd1, %rd17;
	cvta.to.global.u64 	%rd2, %rd16;
	setp.lt.s32 	%p1, %r16, 1;
	mov.f32 	%f111, 0f00000000;
	@%p1 bra 	$L__BB0_13;
	and.b32  	%r1, %r16, 15;
	setp.lt.u32 	%p2, %r16, 16;
	mov.f32 	%f111, 0f00000000;
	mov.b32 	%r20, 0;
	@%p2 bra 	$L__BB0_4;
	and.b32  	%r20, %r16, 2147483632;
	neg.s32 	%r18, %r20;
	add.s64 	%rd27, %rd2, 32;
	add.s64 	%rd26, %rd1, 32;
	mov.f32 	%f111, 0f00000000;
$L__BB0_3:
	.pragma "nounroll";
	ld.global.f32 	%f18, [%rd27+-32];
	ld.global.f32 	%f19, [%rd26+-32];
	fma.rn.f32 	%f20, %f18, %f19, %f111;
	ld.global.f32 	%f21, [%rd27+-28];
	ld.global.f32 	%f22, [%rd26+-28];
	fma.rn.f32 	%f23, %f21, %f22, %f20;
	ld.global.f32 	%f24, [%rd27+-24];
	ld.global.f32 	%f25, [%rd26+-24];
	fma.rn.f32 	%f26, %f24, %f25, %f23;
	ld.global.f32 	%f27, [%rd27+-20];
	ld.global.f32 	%f28, [%rd26+-20];
	fma.rn.f32 	%f29, %f27, %f28, %f26;
	ld.global.f32 	%f30, [%rd27+-16];
	ld.global.f32 	%f31, [%rd26+-16];
	fma.rn.f32 	%f32, %f30, %f31, %f29;
	ld.global.f32 	%f33, [%rd27+-12];
	ld.global.f32 	%f34, [%rd26+-12];
	fma.rn.f32 	%f35, %f33, %f34, %f32;
	ld.global.f32 	%f36, [%rd27+-8];
	ld.global.f32 	%f37, [%rd26+-8];
	fma.rn.f32 	%f38, %f36, %f37, %f35;
	ld.global.f32 	%f39, [%rd27+-4];
	ld.global.f32 	%f40, [%rd26+-4];
	fma.rn.f32 	%f41, %f39, %f40, %f38;
	ld.global.f32 	%f42, [%rd27];
	ld.global.f32 	%f43, [%rd26];
	fma.rn.f32 	%f44, %f42, %f43, %f41;
	ld.global.f32 	%f45, [%rd27+4];
	ld.global.f32 	%f46, [%rd26+4];
	fma.rn.f32 	%f47, %f45, %f46, %f44;
	ld.global.f32 	%f48, [%rd27+8];
	ld.global.f32 	%f49, [%rd26+8];
	fma.rn.f32 	%f50, %f48, %f49, %f47;
	ld.global.f32 	%f51, [%rd27+12];
	ld.global.f32 	%f52, [%rd26+12];
	fma.rn.f32 	%f53, %f51, %f52, %f50;
	ld.global.f32 	%f54, [%rd27+16];
	ld.global.f32 	%f55, [%rd26+16];
	fma.rn.f32 	%f56, %f54, %f55, %f53;
	ld.global.f32 	%f57, [%rd27+20];
	ld.global.f32 	%f58, [%rd26+20];
	fma.rn.f32 	%f59, %f57, %f58, %f56;
	ld.global.f32 	%f60, [%rd27+24];
	ld.global.f32 	%f61, [%rd26+24];
	fma.rn.f32 	%f62, %f60, %f61, %f59;
	ld.global.f32 	%f63, [%rd27+28];
	ld.global.f32 	%f64, [%rd26+28];
	fma.rn.f32 	%f111, %f63, %f64, %f62;
	add.s32 	%r18, %r18, 16;
	add.s64 	%rd27, %rd27, 64;
	add.s64 	%rd26, %rd26, 64;
	setp.ne.s32 	%p3, %r18, 0;
	@%p3 bra 	$L__BB0_3;
$L__BB0_4:
	setp.eq.s32 	%p4, %r1, 0;
	@%p4 bra 	$L__BB0_13;
	and.b32  	%r7, %r16, 7;
	setp.lt.u32 	%p5, %r1, 8;
	@%p5 bra 	$L__BB0_7;
	mul.wide.u32 	%rd18, %r20, 4;
	add.s64 	%rd19, %rd2, %rd18;
	ld.global.f32 	%f66, [%rd19];
	add.s64 	%rd20, %rd1, %rd18;
	ld.global.f32 	%f67, [%rd20];
	fma.rn.f32 	%f68, %f66, %f67, %f111;
	ld.global.f32 	%f69, [%rd19+4];
	ld.global.f32 	%f70, [%rd20+4];
	fma.rn.f32 	%f71, %f69, %f70, %f68;
	ld.global.f32 	%f72, [%rd19+8];
	ld.global.f32 	%f73, [%rd20+8];
	fma.rn.f32 	%f74, %f72, %f73, %f71;
	ld.global.f32 	%f75, [%rd19+12];
	ld.global.f32 	%f76, [%rd20+12];
	fma.rn.f32 	%f77, %f75, %f76, %f74;
	ld.global.f32 	%f78, [%rd19+16];
	ld.global.f32 	%f79, [%rd20+16];
	fma.rn.f32 	%f80, %f78, %f79, %f77;
	ld.global.f32 	%f81, [%rd19+20];
	ld.global.f32 	%f82, [%rd20+20];
	fma.rn.f32 	%f83, %f81, %f82, %f80;
	ld.global.f32 	%f84, [%rd19+24];
	ld.global.f32 	%f85, [%rd20+24];
	fma.rn.f32 	%f86, %f84, %f85, %f83;
	ld.global.f32 	%f87, [%rd19+28];
	ld.global.f32 	%f88, [%rd20+28];
	fma.rn.f32 	%f111, %f87, %f88, %f86;
	add.s32 	%r20, %r20, 8;
$L__BB0_7:
	setp.eq.s32 	%p6, %r7, 0;
	@%p6 bra 	$L__BB0_13;
	and.b32  	%r10, %r16, 3;
	setp.lt.u32 	%p7, %r7, 4;
	@%p7 bra 	$L__BB0_10;
	mul.wide.u32 	%rd21, %r20, 4;
	add.s64 	%rd22, %rd2, %rd21;
	ld.global.f32 	%f90, [%rd22];
	add.s64 	%rd23, %rd1, %rd21;
	ld.global.f32 	%f91, [%rd23];
	fma.rn.f32 	%f92, %f90, %f91, %f111;
	ld.global.f32 	%f93, [%rd22+4];
	ld.global.f32 	%f94, [%rd23+4];
	fma.rn.f32 	%f95, %f93, %f94, %f92;
	ld.global.f32 	%f96, [%rd22+8];
	ld.global.f32 	%f97, [%rd23+8];
	fma.rn.f32 	%f98, %f96, %f97, %f95;
	ld.global.f32 	%f99, [%rd22+12];
	ld.global.f32 	%f100, [%rd23+12];
	fma.rn.f32 	%f111, %f99, %f100, %f98;
	add.s32 	%r20, %r20, 4;
$L__BB0_10:
	setp.eq.s32 	%p8, %r10, 0;
	@%p8 bra 	$L__BB0_13;
	mul.wide.u32 	%rd24, %r20, 4;
	add.s64 	%rd29, %rd1, %rd24;
	add.s64 	%rd28, %rd2, %rd24;
	neg.s32 	%r22, %r10;
$L__BB0_12:
	.pragma "nounroll";
	ld.global.f32 	%f101, [%rd28];
	ld.global.f32 	%f102, [%rd29];
	fma.rn.f32 	%f111, %f101, %f102, %f111;
	add.s64 	%rd29, %rd29, 4;
	add.s64 	%rd28, %rd28, 4;
	add.s32 	%r22, %r22, 1;
	setp.ne.s32 	%p9, %r22, 0;
	@%p9 bra 	$L__BB0_12;
$L__BB0_13:
	cvta.to.global.u64 	%rd25, %rd15;
	st.global.f32 	[%rd25], %f111;
	ret;

}
	// .globl	_Z11dot_productPKfS0_Pfi
.visible .entry _Z11dot_productPKfS0_Pfi(
	.param .u64 .ptr .align 1 _Z11dot_productPKfS0_Pfi_param_0,
	.param .u64 .ptr .align 1 _Z11dot_productPKfS0_Pfi_param_1,
	.param .u64 .ptr .align 1 _Z11dot_productPKfS0_Pfi_param_2,
	.param .u32 _Z11dot_productPKfS0_Pfi_param_3
)
{
	.reg .pred 	%p<4>;
	.reg .b32 	%r<15>;
	.reg .b32 	%f<72>;
	.reg .b64 	%rd<10>;
	// demoted variable
	.shared .align 4 .b8 _ZZ11dot_productPKfS0_PfiE4temp[1024];
	ld.param.u64 	%rd1, [_Z11dot_productPKfS0_Pfi_param_0];
	ld.param.u64 	%rd2, [_Z11dot_productPKfS0_Pfi_param_1];
	ld.param.u64 	%rd3, [_Z11dot_productPKfS0_Pfi_param_2];
	ld.param.u32 	%r5, [_Z11dot_productPKfS0_Pfi_param_3];
	mov.u32 	%r6, %ntid.x;
	mov.u32 	%r7, %ctaid.x;
	mov.u32 	%r1, %tid.x;
	mad.lo.s32 	%r2, %r6, %r7, %r1;
	setp.ge.s32 	%p1, %r2, %r5;
	@%p1 bra 	$L__BB1_2;
	cvta.to.global.u64 	%rd4, %rd1;
	cvta.to.global.u64 	%rd5, %rd2;
	mul.wide.s32 	%rd6, %r2, 4;
	add.s64 	%rd7, %rd4, %rd6;
	ld.global.f32 	%f3, [%rd7];
	add.s64 	%rd8, %rd5, %rd6;
	ld.global.f32 	%f4, [%rd8];
	mul.f32 	%f5, %f3, %f4;
	shl.b32 	%r8, %r1, 2;
	mov.u32 	%r9, _ZZ11dot_productPKfS0_PfiE4temp;
	add.s32 	%r10, %r9, %r8;
	st.shared.f32 	[%r10], %f5;
$L__BB1_2:
	bar.sync 	0;
	setp.ne.s32 	%p2, %r1, 0;
	@%p2 bra 	$L__BB1_6;
	mov.f32 	%f71, 0f00000000;
	mov.b32 	%r14, 64;
	mov.u32 	%r12, _ZZ11dot_productPKfS0_PfiE4temp;
$L__BB1_4:
	add.s32 	%r13, %r12, %r14;
	ld.shared.f32 	%f7, [%r13+-64];
	add.f32 	%f8, %f71, %f7;
	ld.shared.f32 	%f9, [%r13+-60];
	add.f32 	%f10, %f8, %f9;
	ld.shared.f32 	%f11, [%r13+-56];
	add.f32 	%f12, %f10, %f11;
	ld.shared.f32 	%f13, [%r13+-52];
	add.f32 	%f14, %f12, %f13;
	ld.shared.f32 	%f15, [%r13+-48];
	add.f32 	%f16, %f14, %f15;
	ld.shared.f32 	%f17, [%r13+-44];
	add.f32 	%f18, %f16, %f17;
	ld.shared.f32 	%f19, [%r13+-40];
	add.f32 	%f20, %f18, %f19;
	ld.shared.f32 	%f21, [%r13+-36];
	add.f32 	%f22, %f20, %f21;
	ld.shared.f32 	%f23, [%r13+-32];
	add.f32 	%f24, %f22, %f23;
	ld.shared.f32 	%f25, [%r13+-28];
	add.f32 	%f26, %f24, %f25;
	ld.shared.f32 	%f27, [%r13+-24];
	add.f32 	%f28, %f26, %f27;
	ld.shared.f32 	%f29, [%r13+-20];
	add.f32 	%f30, %f28, %f29;
	ld.shared.f32 	%f31, [%r13+-16];
	add.f32 	%f32, %f30, %f31;
	ld.shared.f32 	%f33, [%r13+-12];
	add.f32 	%f34, %f32, %f33;
	ld.shared.f32 	%f35, [%r13+-8];
	add.f32 	%f36, %f34, %f35;
	ld.shared.f32 	%f37, [%r13+-4];
	add.f32 	%f38, %f36, %f37;
	ld.shared.f32 	%f39, [%r13];
	add.f32 	%f40, %f38, %f39;
	ld.shared.f32 	%f41, [%r13+4];
	add.f32 	%f42, %f40, %f41;
	ld.shared.f32 	%f43, [%r13+8];
	add.f32 	%f44, %f42, %f43;
	ld.shared.f32 	%f45, [%r13+12];
	add.f32 	%f46, %f44, %f45;
	ld.shared.f32 	%f47, [%r13+16];
	add.f32 	%f48, %f46, %f47;
	ld.shared.f32 	%f49, [%r13+20];
	add.f32 	%f50, %f48, %f49;
	ld.shared.f32 	%f51, [%r13+24];
	add.f32 	%f52, %f50, %f51;
	ld.shared.f32 	%f53, [%r13+28];
	add.f32 	%f54, %f52, %f53;
	ld.shared.f32 	%f55, [%r13+32];
	add.f32 	%f56, %f54, %f55;
	ld.shared.f32 	%f57, [%r13+36];
	add.f32 	%f58, %f56, %f57;
	ld.shared.f32 	%f59, [%r13+40];
	add.f32 	%f60, %f58, %f59;
	ld.shared.f32 	%f61, [%r13+44];
	add.f32 	%f62, %f60, %f61;
	ld.shared.f32 	%f63, [%r13+48];
	add.f32 	%f64, %f62, %f63;
	ld.shared.f32 	%f65, [%r13+52];
	add.f32 	%f66, %f64, %f65;
	ld.shared.f32 	%f67, [%r13+56];
	add.f32 	%f68, %f66, %f67;
	ld.shared.f32 	%f69, [%r13+60];
	add.f32 	%f71, %f68, %f69;
	add.s32 	%r14, %r14, 128;
	setp.ne.s32 	%p3, %r14, 1088;
	@%p3 bra 	$L__BB1_4;
	cvta.to.global.u64 	%rd9, %rd3;
	atom.global.add.f32 	%f70, [%rd9], %f71;
$L__BB1_6:
	ret;

}


// ===== COMPILED SASS (sm_100) =====

	.target	sm_100

	.elftype	@"ET_EXEC"


//--------------------- .note.nv.tkinfo           --------------------------
	.section	.note.nv.tkinfo,"",@"SHT_NOTE"
	.sectionflags	@"SHF_NOTE_NV_TKINFO"
	.tkinfo
        /*0018*/ 	.word	0x00000002
        /*0030*/ 	.string	""
        /*0030*/ 	.string	"ptxas"
        /*0030*/ 	.string	"Cuda compilation tools, release 13.0, V13.0.88"
        /*0030*/ 	.string	"Build cuda_13.0.r13.0/compiler.36424714_0"
        /*0030*/ 	.string	"-arch sm_100 -m 64 "



//--------------------- .note.nv.cuinfo           --------------------------
	.section	.note.nv.cuinfo,"",@"SHT_NOTE"
	.sectionflags	@"SHF_NOTE_NV_CUINFO"
        /*0018*/ 	.short	0x0002
        /*001a*/ 	.short	0x0064
        /*001c*/ 	.short	0x0082
	.zero		2


//--------------------- .nv.info                  --------------------------
	.section	.nv.info,"",@"SHT_CUDA_INFO"
	.align	4


	//----- nvinfo : EIATTR_REGCOUNT
	.align		4
        /*0000*/ 	.byte	0x04, 0x2f
        /*0002*/ 	.short	(.L_1 - .L_0)
	.align		4
.L_0:
        /*0004*/ 	.word	index@(_Z16dot_product_1thrPKfS0_Pfi)
        /*0008*/ 	.word	0x0000001e


	//----- nvinfo : EIATTR_FRAME_SIZE
	.align		4
.L_1:
        /*000c*/ 	.byte	0x04, 0x11
        /*000e*/ 	.short	(.L_3 - .L_2)
	.align		4
.L_2:
        /*0010*/ 	.word	index@(_Z16dot_product_1thrPKfS0_Pfi)
        /*0014*/ 	.word	0x00000000


	//----- nvinfo : EIATTR_REGCOUNT
	.align		4
.L_3:
        /*0018*/ 	.byte	0x04, 0x2f
        /*001a*/ 	.short	(.L_5 - .L_4)
	.align		4
.L_4:
        /*001c*/ 	.word	index@(_Z11dot_productPKfS0_Pfi)
        /*0020*/ 	.word	0x00000016


	//----- nvinfo : EIATTR_FRAME_SIZE
	.align		4
.L_5:
        /*0024*/ 	.byte	0x04, 0x11
        /*0026*/ 	.short	(.L_7 - .L_6)
	.align		4
.L_6:
        /*0028*/ 	.word	index@(_Z11dot_productPKfS0_Pfi)
        /*002c*/ 	.word	0x00000000


	//----- nvinfo : EIATTR_MIN_STACK_SIZE
	.align		4
.L_7:
        /*0030*/ 	.byte	0x04, 0x12
        /*0032*/ 	.short	(.L_9 - .L_8)
	.align		4
.L_8:
        /*0034*/ 	.word	index@(_Z11dot_productPKfS0_Pfi)
        /*0038*/ 	.word	0x00000000


	//----- nvinfo : EIATTR_MIN_STACK_SIZE
	.align		4
.L_9:
        /*003c*/ 	.byte	0x04, 0x12
        /*003e*/ 	.short	(.L_11 - .L_10)
	.align		4
.L_10:
        /*0040*/ 	.word	index@(_Z16dot_product_1thrPKfS0_Pfi)
        /*0044*/ 	.word	0x00000000
.L_11:


//--------------------- .nv.compat                --------------------------
	.section	.nv.compat,"",@"SHT_CUDA_COMPAT_INFO"
	.align	4
        /*0000*/ 	.byte	0x02, 0x09, 0x00, 0x00, 0x02, 0x02, 0x01, 0x00, 0x02, 0x05, 0x05, 0x00, 0x03, 0x07, 0x01, 0x01
        /*0010*/ 	.byte	0x02, 0x03, 0x00, 0x00, 0x02, 0x06, 0x01, 0x00, 0x04, 0x0b, 0x08, 0x00, 0x09, 0x00, 0x00, 0x00
        /*0020*/ 	.byte	0x00, 0x00, 0x00, 0x00


//--------------------- .nv.info._Z11dot_productPKfS0_Pfi --------------------------
	.section	.nv.info._Z11dot_productPKfS0_Pfi,"",@"SHT_CUDA_INFO"
	.sectionflags	@""
	.align	4


	//----- nvinfo : EIATTR_CUDA_API_VERSION
	.align		4
        /*0000*/ 	.byte	0x04, 0x37
        /*0002*/ 	.short	(.L_13 - .L_12)
.L_12:
        /*0004*/ 	.word	0x00000082


	//----- nvinfo : EIATTR_KPARAM_INFO
	.align		4
.L_13:
        /*0008*/ 	.byte	0x04, 0x17
        /*000a*/ 	.short	(.L_15 - .L_14)
.L_14:
        /*000c*/ 	.word	0x00000000
        /*0010*/ 	.short	0x0003
        /*0012*/ 	.short	0x0018
        /*0014*/ 	.byte	0x00, 0xf0, 0x11, 0x00


	//----- nvinfo : EIATTR_KPARAM_INFO
	.align		4
.L_15:
        /*0018*/ 	.byte	0x04, 0x17
        /*001a*/ 	.short	(.L_17 - .L_16)
.L_16:
        /*001c*/ 	.word	0x00000000
        /*0020*/ 	.short	0x0002
        /*0022*/ 	.short	0x0010
        /*0024*/ 	.byte	0x00, 0xf5, 0x21, 0x00


	//----- nvinfo : EIATTR_KPARAM_INFO
	.align		4
.L_17:
        /*0028*/ 	.byte	0x04, 0x17
        /*002a*/ 	.short	(.L_19 - .L_18)
.L_18:
        /*002c*/ 	.word	0x00000000
        /*0030*/ 	.short	0x0001
        /*0032*/ 	.short	0x0008
        /*0034*/ 	.byte	0x00, 0xf5, 0x21, 0x00


	//----- nvinfo : EIATTR_KPARAM_INFO
	.align		4
.L_19:
        /*0038*/ 	.byte	0x04, 0x17
        /*003a*/ 	.short	(.L_21 - .L_20)
.L_20:
        /*003c*/ 	.word	0x00000000
        /*0040*/ 	.short	0x0000
        /*0042*/ 	.short	0x0000
        /*0044*/ 	.byte	0x00, 0xf5, 0x21, 0x00


	//----- nvinfo : EIATTR_SPARSE_MMA_MASK
	.align		4
.L_21:
        /*0048*/ 	.byte	0x03, 0x50
        /*004a*/ 	.short	0x0000


	//----- nvinfo : EIATTR_MAXREG_COUNT
	.align		4
        /*004c*/ 	.byte	0x03, 0x1b
        /*004e*/ 	.short	0x00ff


	//----- nvinfo : EIATTR_NUM_BARRIERS
	.align		4
        /*0050*/ 	.byte	0x02, 0x4c
        /*0052*/ 	.byte	0x01
	.zero		1


	//----- nvinfo : EIATTR_MERCURY_ISA_VERSION
	.align		4
        /*0054*/ 	.byte	0x03, 0x5f
        /*0056*/ 	.short	0x0101


	//----- nvinfo : EIATTR_VRC_CTA_INIT_COUNT
	.align		4
        /*0058*/ 	.byte	0x02, 0x4a
	.zero		1
	.zero		1


	//----- nvinfo : EIATTR_EXIT_INSTR_OFFSETS
	.align		4
        /*005c*/ 	.byte	0x04, 0x1c
        /*005e*/ 	.short	(.L_23 - .L_22)


	//   ....[0]....
.L_22:
        /*0060*/ 	.word	0x00000190


	//   ....[1]....
        /*0064*/ 	.word	0x000004c0


	//----- nvinfo : EIATTR_CRS_STACK_SIZE
	.align		4
.L_23:
        /*0068*/ 	.byte	0x04, 0x1e
        /*006a*/ 	.short	(.L_25 - .L_24)
.L_24:
        /*006c*/ 	.word	0x00000000


	//----- nvinfo : EIATTR_CBANK_PARAM_SIZE
	.align		4
.L_25:
        /*0070*/ 	.byte	0x03, 0x19
        /*0072*/ 	.short	0x001c


	//----- nvinfo : EIATTR_PARAM_CBANK
	.align		4
        /*0074*/ 	.byte	0x04, 0x0a
        /*0076*/ 	.short	(.L_27 - .L_26)
	.align		4
.L_26:
        /*0078*/ 	.word	index@(.nv.constant0._Z11dot_productPKfS0_Pfi)
        /*007c*/ 	.short	0x0380
        /*007e*/ 	.short	0x001c


	//----- nvinfo : EIATTR_SW_WAR
	.align		4
.L_27:
        /*0080*/ 	.byte	0x04, 0x36
        /*0082*/ 	.short	(.L_29 - .L_28)
.L_28:
        /*0084*/ 	.word	0x00000008
.L_29:


//--------------------- .nv.info._Z16dot_product_1thrPKfS0_Pfi --------------------------
	.section	.nv.info._Z16dot_product_1thrPKfS0_Pfi,"",@"SHT_CUDA_INFO"
	.sectionflags	@""
	.align	4


	//----- nvinfo : EIATTR_CUDA_API_VERSION
	.align		4
        /*0000*/ 	.byte	0x04, 0x37
        /*0002*/ 	.short	(.L_31 - .L_30)
.L_30:
        /*0004*/ 	.word	0x00000082


	//----- nvinfo : EIATTR_KPARAM_INFO
	.align		4
.L_31:
        /*0008*/ 	.byte	0x04, 0x17
        /*000a*/ 	.short	(.L_33 - .L_32)
.L_32:
        /*000c*/ 	.word	0x00000000
        /*0010*/ 	.short	0x0003
        /*0012*/ 	.short	0x0018
        /*0014*/ 	.byte	0x00, 0xf0, 0x11, 0x00


	//----- nvinfo : EIATTR_KPARAM_INFO
	.align		4
.L_33:
        /*0018*/ 	.byte	0x04, 0x17
        /*001a*/ 	.short	(.L_35 - .L_34)
.L_34:
        /*001c*/ 	.word	0x00000000
        /*0020*/ 	.short	0x0002
        /*0022*/ 	.short	0x0010
        /*0024*/ 	.byte	0x00, 0xf5, 0x21, 0x00


	//----- nvinfo : EIATTR_KPARAM_INFO
	.align		4
.L_35:
        /*0028*/ 	.byte	0x04, 0x17
        /*002a*/ 	.short	(.L_37 - .L_36)
.L_36:
        /*002c*/ 	.word	0x00000000
        /*0030*/ 	.short	0x0001
        /*0032*/ 	.short	0x0008
        /*0034*/ 	.byte	0x00, 0xf5, 0x21, 0x00


	//----- nvinfo : EIATTR_KPARAM_INFO
	.align		4
.L_37:
        /*0038*/ 	.byte	0x04, 0x17
        /*003a*/ 	.short	(.L_39 - .L_38)
.L_38:
        /*003c*/ 	.word	0x00000000
        /*0040*/ 	.short	0x0000
        /*0042*/ 	.short	0x0000
        /*0044*/ 	.byte	0x00, 0xf5, 0x21, 0x00


	//----- nvinfo : EIATTR_SPARSE_MMA_MASK
	.align		4
.L_39:
        /*0048*/ 	.byte	0x03, 0x50
        /*004a*/ 	.short	0x0000


	//----- nvinfo : EIATTR_MAXREG_COUNT
	.align		4
        /*004c*/ 	.byte	0x03, 0x1b
        /*004e*/ 	.short	0x00ff


	//----- nvinfo : EIATTR_MERCURY_ISA_VERSION
	.align		4
        /*0050*/ 	.byte	0x03, 0x5f
        /*0052*/ 	.short	0x0101


	//----- nvinfo : EIATTR_VRC_CTA_INIT_COUNT
	.align		4
        /*0054*/ 	.byte	0x02, 0x4a
	.zero		1
	.zero		1


	//----- nvinfo : EIATTR_EXIT_INSTR_OFFSETS
	.align		4
        /*0058*/ 	.byte	0x04, 0x1c
        /*005a*/ 	.short	(.L_41 - .L_40)


	//   ....[0]....
.L_40:
        /*005c*/ 	.word	0x00000a10


	//----- nvinfo : EIATTR_CBANK_PARAM_SIZE
	.align		4
.L_41:
        /*0060*/ 	.byte	0x03, 0x19
        /*0062*/ 	.short	0x001c


	//----- nvinfo : EIATTR_PARAM_CBANK
	.align		4
        /*0064*/ 	.byte	0x04, 0x0a
        /*0066*/ 	.short	(.L_43 - .L_42)
	.align		4
.L_42:
        /*0068*/ 	.word	index@(.nv.constant0._Z16dot_product_1thrPKfS0_Pfi)
        /*006c*/ 	.short	0x0380
        /*006e*/ 	.short	0x001c


	//----- nvinfo : EIATTR_SW_WAR
	.align		4
.L_43:
        /*0070*/ 	.byte	0x04, 0x36
        /*0072*/ 	.short	(.L_45 - .L_44)
.L_44:
        /*0074*/ 	.word	0x00000008
.L_45:


//--------------------- .nv.callgraph             --------------------------
	.section	.nv.callgraph,"",@"SHT_CUDA_CALLGRAPH"
	.align	4
	.sectionentsize	8
	.align		4
        /*0000*/ 	.word	0x00000000
	.align		4
        /*0004*/ 	.word	0xffffffff
	.align		4
        /*0008*/ 	.word	0x00000000
	.align		4
        /*000c*/ 	.word	0xfffffffe
	.align		4
        /*0010*/ 	.word	0x00000000
	.align		4
        /*0014*/ 	.word	0xfffffffd
	.align		4
        /*0018*/ 	.word	0x00000000
	.align		4
        /*001c*/ 	.word	0xfffffffc


//--------------------- .text._Z11dot_productPKfS0_Pfi --------------------------
	.section	.text._Z11dot_productPKfS0_Pfi,"ax",@progbits
	.align	128
        .global         _Z11dot_productPKfS0_Pfi
        .type           _Z11dot_productPKfS0_Pfi,@function
        .size           _Z11dot_productPKfS0_Pfi,(.L_x_11 - _Z11dot_productPKfS0_Pfi)
        .other          _Z11dot_productPKfS0_Pfi,@"STO_CUDA_ENTRY STV_DEFAULT"
_Z11dot_productPKfS0_Pfi:
.text._Z11dot_productPKfS0_Pfi:
[----:B------:R-:W-:Y:S01]  /*0000*/  LDC R1, c[0x0][0x37c] ;  /* 0x0000df00ff017b82 */ /* 0x000fe20000000800 */
[----:B------:R-:W0:Y:S01]  /*0010*/  S2R R7, SR_CTAID.X ;  /* 0x0000000000077919 */ /* 0x000e220000002500 */
[----:B------:R-:W0:Y:S01]  /*0020*/  LDCU UR4, c[0x0][0x360] ;  /* 0x00006c00ff0477ac */ /* 0x000e220008000800 */
[----:B------:R-:W-:Y:S01]  /*0030*/  BSSY.RECONVERGENT B0, `(.L_x_0) ;  /* 0x0000014000007945 */ /* 0x000fe20003800200 */
[----:B------:R-:W0:Y:S01]  /*0040*/  S2R R0, SR_TID.X ;  /* 0x0000000000007919 */ /* 0x000e220000002100 */
[----:B------:R-:W1:Y:S01]  /*0050*/  LDCU UR5, c[0x0][0x398] ;  /* 0x00007300ff0577ac */ /* 0x000e620008000800 */
[----:B------:R-:W2:Y:S01]  /*0060*/  LDCU.64 UR6, c[0x0][0x358] ;  /* 0x00006b00ff0677ac */ /* 0x000ea20008000a00 */
[----:B0-----:R-:W-:Y:S01]  /*0070*/  IMAD R7, R7, UR4, R0 ;  /* 0x0000000407077c24 */ /* 0x001fe2000f8e0200 */
[----:B------:R-:W-:-:S04]  /*0080*/  ISETP.NE.AND P1, PT, R0, RZ, PT ;  /* 0x000000ff0000720c */ /* 0x000fc80003f25270 */
[----:B-1----:R-:W-:-:S13]  /*0090*/  ISETP.GE.AND P0, PT, R7, UR5, PT ;  /* 0x0000000507007c0c */ /* 0x002fda000bf06270 */
[----:B--2---:R-:W-:Y:S05]  /*00a0*/  @P0 BRA `(.L_x_1) ;  /* 0x0000000000300947 */ /* 0x004fea0003800000 */
[----:B------:R-:W0:Y:S08]  /*00b0*/  LDC.64 R2, c[0x0][0x380] ;  /* 0x0000e000ff027b82 */ /* 0x000e300000000a00 */
[----:B------:R-:W1:Y:S01]  /*00c0*/  LDC.64 R4, c[0x0][0x388] ;  /* 0x0000e200ff047b82 */ /* 0x000e620000000a00 */
[----:B0-----:R-:W-:-:S06]  /*00d0*/  IMAD.WIDE R2, R7, 0x4, R2 ;  /* 0x0000000407027825 */ /* 0x001fcc00078e0202 */
[----:B------:R-:W2:Y:S01]  /*00e0*/  LDG.E R2, desc[UR6][R2.64] ;  /* 0x0000000602027981 */ /* 0x000ea2000c1e1900 */
[----:B-1----:R-:W-:-:S06]  /*00f0*/  IMAD.WIDE R4, R7, 0x4, R4 ;  /* 0x0000000407047825 */ /* 0x002fcc00078e0204 */
[----:B------:R-:W2:Y:S01]  /*0100*/  LDG.E R5, desc[UR6][R4.64] ;  /* 0x0000000604057981 */ /* 0x000ea2000c1e1900 */
[----:B------:R-:W0:Y:S01]  /*0110*/  S2UR UR5, SR_CgaCtaId ;  /* 0x00000000000579c3 */ /* 0x000e220000008800 */
[----:B------:R-:W-:Y:S02]  /*0120*/  UMOV UR4, 0x400 ;  /* 0x0000040000047882 */ /* 0x000fe40000000000 */
[----:B0-----:R-:W-:-:S06]  /*0130*/  ULEA UR4, UR5, UR4, 0x18 ;  /* 0x0000000405047291 */ /* 0x001fcc000f8ec0ff */
[----:B------:R-:W-:Y:S01]  /*0140*/  LEA R7, R0, UR4, 0x2 ;  /* 0x0000000400077c11 */ /* 0x000fe2000f8e10ff */
[----:B--2---:R-:W-:-:S05]  /*0150*/  FMUL R0, R2, R5 ;  /* 0x0000000502007220 */ /* 0x004fca0000400000 */
[----:B------:R0:W-:Y:S02]  /*0160*/  STS [R7], R0 ;  /* 0x0000000007007388 */ /* 0x0001e40000000800 */
.L_x_1:
[----:B------:R-:W-:Y:S05]  /*0170*/  BSYNC.RECONVERGENT B0 ;  /* 0x0000000000007941 */ /* 0x000fea0003800200 */
.L_x_0:
[----:B------:R-:W-:Y:S06]  /*0180*/  BAR.SYNC.DEFER_BLOCKING 0x0 ;  /* 0x0000000000007b1d */ /* 0x000fec0000010000 */
[----:B------:R-:W-:Y:S05]  /*0190*/  @P1 EXIT ;  /* 0x000000000000194d */ /* 0x000fea0003800000 */
[----:B------:R-:W1:Y:S01]  /*01a0*/  S2UR UR5, SR_CgaCtaId ;  /* 0x00000000000579c3 */ /* 0x000e620000008800 */
[----:B0-----:R-:W-:Y:S01]  /*01b0*/  HFMA2 R7, -RZ, RZ, 0, 0 ;  /* 0x00000000ff077431 */ /* 0x001fe200000001ff */
[----:B------:R-:W-:Y:S01]  /*01c0*/  MOV R0, 0x40 ;  /* 0x0000004000007802 */ /* 0x000fe20000000f00 */
[----:B------:R-:W-:Y:S02]  /*01d0*/  UMOV UR4, 0x400 ;  /* 0x0000040000047882 */ /* 0x000fe40000000000 */
[----:B-1----:R-:W-:-:S12]  /*01e0*/  ULEA UR4, UR5, UR4, 0x18 ;  /* 0x0000000405047291 */ /* 0x002fd8000f8ec0ff */
.L_x_2:
[----:B------:R-:W0:Y:S04]  /*01f0*/  LDS.128 R12, [R0+UR4+-0x40] ;  /* 0xffffc004000c7984 */ /* 0x000e280008000c00 */
[----:B------:R-:W1:Y:S04]  /*0200*/  LDS.128 R16, [R0+UR4+-0x30] ;  /* 0xffffd00400107984 */ /* 0x000e680008000c00 */
[----:B------:R-:W2:Y:S01]  /*0210*/  LDS.128 R8, [R0+UR4+-0x20] ;  /* 0xffffe00400087984 */ /* 0x000ea20008000c00 */
[----:B0-----:R-:W-:-:S03]  /*0220*/  FADD R12, R12, R7 ;  /* 0x000000070c0c7221 */ /* 0x001fc60000000000 */
[----:B------:R-:W0:Y:S01]  /*0230*/  LDS.128 R4, [R0+UR4+-0x10] ;  /* 0xfffff00400047984 */ /* 0x000e220008000c00 */
[----:B------:R-:W-:-:S04]  /*0240*/  FADD R13, R12, R13 ;  /* 0x0000000d0c0d7221 */ /* 0x000fc80000000000 */
[----:B------:R-:W-:-:S04]  /*0250*/  FADD R14, R13, R14 ;  /* 0x0000000e0d0e7221 */ /* 0x000fc80000000000 */
[----:B------:R-:W-:-:S04]  /*0260*/  FADD R15, R14, R15 ;  /* 0x0000000f0e0f7221 */ /* 0x000fc80000000000 */
[----:B-1----:R-:W-:Y:S02]  /*0270*/  FADD R16, R15, R16 ;  /* 0x000000100f107221 */ /* 0x002fe40000000000 */
[----:B------:R-:W1:Y:S02]  /*0280*/  LDS.128 R12, [R0+UR4] ;  /* 0x00000004000c7984 */ /* 0x000e640008000c00 */
[----:B------:R-:W-:-:S04]  /*0290*/  FADD R17, R16, R17 ;  /* 0x0000001110117221 */ /* 0x000fc80000000000 */
[----:B------:R-:W-:-:S04]  /*02a0*/  FADD R18, R17, R18 ;  /* 0x0000001211127221 */ /* 0x000fc80000000000 */
[----:B------:R-:W-:-:S04]  /*02b0*/  FADD R19, R18, R19 ;  /* 0x0000001312137221 */ /* 0x000fc80000000000 */
[----:B--2---:R-:W-:Y:S02]  /*02c0*/  FADD R8, R19, R8 ;  /* 0x0000000813087221 */ /* 0x004fe40000000000 */
[----:B------:R-:W2:Y:S02]  /*02d0*/  LDS.128 R16, [R0+UR4+0x10] ;  /* 0x0000100400107984 */ /* 0x000ea40008000c00 */
[----:B------:R-:W-:-:S04]  /*02e0*/  FADD R9, R8, R9 ;  /* 0x0000000908097221 */ /* 0x000fc80000000000 */
[----:B------:R-:W-:-:S04]  /*02f0*/  FADD R10, R9, R10 ;  /* 0x0000000a090a7221 */ /* 0x000fc80000000000 */
[----:B------:R-:W-:-:S04]  /*0300*/  FADD R11, R10, R11 ;  /* 0x0000000b0a0b7221 */ /* 0x000fc80000000000 */
[----:B0-----:R-:W-:Y:S02]  /*0310*/  FADD R4, R11, R4 ;  /* 0x000000040b047221 */ /* 0x001fe40000000000 */
[----:B------:R-:W0:Y:S02]  /*0320*/  LDS.128 R8, [R0+UR4+0x20] ;  /* 0x0000200400087984 */ /* 0x000e240008000c00 */
[----:B------:R-:W-:-:S04]  /*0330*/  FADD R5, R4, R5 ;  /* 0x0000000504057221 */ /* 0x000fc80000000000 */
[----:B------:R-:W-:-:S04]  /*0340*/  FADD R6, R5, R6 ;  /* 0x0000000605067221 */ /* 0x000fc80000000000 */
[----:B------:R-:W-:-:S04]  /*0350*/  FADD R7, R6, R7 ;  /* 0x0000000706077221 */ /* 0x000fc80000000000 */
[----:B-1----:R-:W-:Y:S02]  /*0360*/  FADD R12, R7, R12 ;  /* 0x0000000c070c7221 */ /* 0x002fe40000000000 */
[----:B------:R1:W3:Y:S02]  /*0370*/  LDS.128 R4, [R0+UR4+0x30] ;  /* 0x0000300400047984 */ /* 0x0002e40008000c00 */
[----:B------:R-:W-:-:S04]  /*0380*/  FADD R13, R12, R13 ;  /* 0x0000000d0c0d7221 */ /* 0x000fc80000000000 */
[----:B------:R-:W-:Y:S01]  /*0390*/  FADD R14, R13, R14 ;  /* 0x0000000e0d0e7221 */ /* 0x000fe20000000000 */
[----:B-1----:R-:W-:-:S03]  /*03a0*/  IADD3 R0, PT, PT, R0, 0x80, RZ ;  /* 0x0000008000007810 */ /* 0x002fc60007ffe0ff */
[----:B------:R-:W-:Y:S01]  /*03b0*/  FADD R15, R14, R15 ;  /* 0x0000000f0e0f7221 */ /* 0x000fe20000000000 */
[----:B------:R-:W-:-:S03]  /*03c0*/  ISETP.NE.AND P0, PT, R0, 0x440, PT ;  /* 0x000004400000780c */ /* 0x000fc60003f05270 */
[----:B--2---:R-:W-:-:S04]  /*03d0*/  FADD R16, R15, R16 ;  /* 0x000000100f107221 */ /* 0x004fc80000000000 */
[----:B------:R-:W-:-:S04]  /*03e0*/  FADD R17, R16, R17 ;  /* 0x0000001110117221 */ /* 0x000fc80000000000 */
[----:B------:R-:W-:-:S04]  /*03f0*/  FADD R18, R17, R18 ;  /* 0x0000001211127221 */ /* 0x000fc80000000000 */
[----:B------:R-:W-:-:S04]  /*0400*/  FADD R19, R18, R19 ;  /* 0x0000001312137221 */ /* 0x000fc80000000000 */
[----:B0-----:R-:W-:-:S04]  /*0410*/  FADD R8, R19, R8 ;  /* 0x0000000813087221 */ /* 0x001fc80000000000 */
[----:B------:R-:W-:-:S04]  /*0420*/  FADD R9, R8, R9 ;  /* 0x0000000908097221 */ /* 0x000fc80000000000 */
[----:B------:R-:W-:-:S04]  /*0430*/  FADD R10, R9, R10 ;  /* 0x0000000a090a7221 */ /* 0x000fc80000000000 */
[----:B------:R-:W-:-:S04]  /*0440*/  FADD R11, R10, R11 ;  /* 0x0000000b0a0b7221 */ /* 0x000fc80000000000 */
[----:B---3--:R-:W-:-:S04]  /*0450*/  FADD R4, R11, R4 ;  /* 0x000000040b047221 */ /* 0x008fc80000000000 */
[----:B------:R-:W-:-:S04]  /*0460*/  FADD R5, R4, R5 ;  /* 0x0000000504057221 */ /* 0x000fc80000000000 */
[----:B------:R-:W-:-:S04]  /*0470*/  FADD R6, R5, R6 ;  /* 0x0000000605067221 */ /* 0x000fc80000000000 */
[----:B------:R-:W-:Y:S01]  /*0480*/  FADD R7, R6, R7 ;  /* 0x0000000706077221 */ /* 0x000fe20000000000 */
[----:B------:R-:W-:Y:S06]  /*0490*/  @P0 BRA `(.L_x_2) ;  /* 0xfffffffc00540947 */ /* 0x000fec000383ffff */
[----:B------:R-:W0:Y:S02]  /*04a0*/  LDC.64 R2, c[0x0][0x390] ;  /* 0x0000e400ff027b82 */ /* 0x000e240000000a00 */
[----:B0-----:R-:W-:Y:S01]  /*04b0*/  REDG.E.ADD.F32.FTZ.RN.STRONG.GPU desc[UR6][R2.64], R7 ;  /* 0x00000007020079a6 */ /* 0x001fe2000c12f306 */
[----:B------:R-:W-:Y:S05]  /*04c0*/  EXIT ;  /* 0x000000000000794d */ /* 0x000fea0003800000 */
.L_x_3:
[----:B------:R-:W-:-:S00]  /*04d0*/  BRA `(.L_x_3) ;  /* 0xfffffffc00fc7947 */ /* 0x000fc0000383ffff */
[----:B------:R-:W-:-:S00]  /*04e0*/  NOP ;  /* 0x0000000000007918 */ /* 0x000fc00000000000 */
        /* <DEDUP_REMOVED lines=9> */
.L_x_11:


//--------------------- .text._Z16dot_product_1thrPKfS0_Pfi --------------------------
	.section	.text._Z16dot_product_1thrPKfS0_Pfi,"ax",@progbits
	.align	128
        .global         _Z16dot_product_1thrPKfS0_Pfi
        .type           _Z16dot_product_1thrPKfS0_Pfi,@function
        .size           _Z16dot_product_1thrPKfS0_Pfi,(.L_x_12 - _Z16dot_product_1thrPKfS0_Pfi)
        .other          _Z16dot_product_1thrPKfS0_Pfi,@"STO_CUDA_ENTRY STV_DEFAULT"
_Z16dot_product_1thrPKfS0_Pfi:
.text._Z16dot_product_1thrPKfS0_Pfi:
[----:B------:R-:W-:Y:S01]  /*0000*/  LDC R1, c[0x0][0x37c] ;  /* 0x0000df00ff017b82 */ /* 0x000fe20000000800 */
[----:B------:R-:W0:Y:S01]  /*0010*/  LDCU UR8, c[0x0][0x398] ;  /* 0x00007300ff0877ac */ /* 0x000e220008000800 */
[----:B------:R-:W-:Y:S01]  /*0020*/  HFMA2 R14, -RZ, RZ, 0, 0 ;  /* 0x00000000ff0e7431 */ /* 0x000fe200000001ff */
[----:B------:R-:W1:Y:S01]  /*0030*/  LDCU.64 UR16, c[0x0][0x358] ;  /* 0x00006b00ff1077ac */ /* 0x000e620008000a00 */
[----:B0-----:R-:W-:-:S09]  /*0040*/  UISETP.GE.AND UP0, UPT, UR8, 0x1, UPT ;  /* 0x000000010800788c */ /* 0x001fd2000bf06270 */
[----:B-1----:R-:W-:Y:S05]  /*0050*/  BRA.U !UP0, `(.L_x_4) ;  /* 0x0000000908647547 */ /* 0x002fea000b800000 */
[----:B------:R-:W-:Y:S01]  /*0060*/  UISETP.GE.U32.AND UP1, UPT, UR8, 0x10, UPT ;  /* 0x000000100800788c */ /* 0x000fe2000bf26070 */
[----:B------:R-:W-:Y:S01]  /*0070*/  MOV R14, RZ ;  /* 0x000000ff000e7202 */ /* 0x000fe20000000f00 */
[----:B------:R-:W-:Y:S01]  /*0080*/  ULOP3.LUT UR9, UR8, 0xf, URZ, 0xc0, !UPT ;  /* 0x0000000f08097892 */ /* 0x000fe2000f8ec0ff */
[----:B------:R-:W-:-:S03]  /*0090*/  MOV R0, RZ ;  /* 0x000000ff00007202 */ /* 0x000fc60000000f00 */
[----:B------:R-:W-:-:S03]  /*00a0*/  UISETP.NE.AND UP0, UPT, UR9, URZ, UPT ;  /* 0x000000ff0900728c */ /* 0x000fc6000bf05270 */
[----:B------:R-:W-:Y:S08]  /*00b0*/  BRA.U !UP1, `(.L_x_5) ;  /* 0x0000000509107547 */ /* 0x000ff0000b800000 */
[----:B------:R-:W0:Y:S01]  /*00c0*/  LDCU.128 UR12, c[0x0][0x380] ;  /* 0x00007000ff0c77ac */ /* 0x000e220008000c00 */
[----:B------:R-:W-:Y:S01]  /*00d0*/  MOV R14, RZ ;  /* 0x000000ff000e7202 */ /* 0x000fe20000000f00 */
[----:B------:R-:W-:-:S04]  /*00e0*/  ULOP3.LUT UR10, UR8, 0x7ffffff0, URZ, 0xc0, !UPT ;  /* 0x7ffffff0080a7892 */ /* 0x000fc8000f8ec0ff */
[----:B------:R-:W-:Y:S02]  /*00f0*/  UIADD3 UR11, UPT, UPT, -UR10, URZ, URZ ;  /* 0x000000ff0a0b7290 */ /* 0x000fe4000fffe1ff */
[----:B------:R-:W-:Y:S01]  /*0100*/  MOV R0, UR10 ;  /* 0x0000000a00007c02 */ /* 0x000fe20008000f00 */
[----:B0-----:R-:W-:Y:S02]  /*0110*/  UIADD3 UR6, UP1, UPT, UR12, 0x20, URZ ;  /* 0x000000200c067890 */ /* 0x001fe4000ff3e0ff */
[----:B------:R-:W-:Y:S02]  /*0120*/  UIADD3 UR4, UP2, UPT, UR14, 0x20, URZ ;  /* 0x000000200e047890 */ /* 0x000fe4000ff5e0ff */
[----:B------:R-:W-:Y:S02]  /*0130*/  UIADD3.X UR7, UPT, UPT, URZ, UR13, URZ, UP1, !UPT ;  /* 0x0000000dff077290 */ /* 0x000fe40008ffe4ff */
[----:B------:R-:W-:Y:S01]  /*0140*/  UIADD3.X UR5, UPT, UPT, URZ, UR15, URZ, UP2, !UPT ;  /* 0x0000000fff057290 */ /* 0x000fe200097fe4ff */
[----:B------:R-:W-:-:S02]  /*0150*/  MOV R2, UR6 ;  /* 0x0000000600027c02 */ /* 0x000fc40008000f00 */
[----:B------:R-:W-:Y:S02]  /*0160*/  MOV R4, UR4 ;  /* 0x0000000400047c02 */ /* 0x000fe40008000f00 */
[----:B------:R-:W-:Y:S02]  /*0170*/  MOV R3, UR7 ;  /* 0x0000000700037c02 */ /* 0x000fe40008000f00 */
[----:B------:R-:W-:-:S07]  /*0180*/  MOV R5, UR5 ;  /* 0x0000000500057c02 */ /* 0x000fce0008000f00 */
.L_x_6:
[----:B------:R-:W2:Y:S04]  /*0190*/  LDG.E R15, desc[UR16][R2.64+-0x20] ;  /* 0xffffe010020f7981 */ /* 0x000ea8000c1e1900 */
[----:B------:R-:W2:Y:S04]  /*01a0*/  LDG.E R16, desc[UR16][R4.64+-0x20] ;  /* 0xffffe01004107981 */ /* 0x000ea8000c1e1900 */
[----:B------:R-:W3:Y:S04]  /*01b0*/  LDG.E R24, desc[UR16][R2.64+-0x1c] ;  /* 0xffffe41002187981 */ /* 0x000ee8000c1e1900 */
[----:B------:R-:W3:Y:S04]  /*01c0*/  LDG.E R25, desc[UR16][R4.64+-0x1c] ;  /* 0xffffe41004197981 */ /* 0x000ee8000c1e1900 */
[----:B------:R-:W4:Y:S04]  /*01d0*/  LDG.E R19, desc[UR16][R2.64+-0x18] ;  /* 0xffffe81002137981 */ /* 0x000f28000c1e1900 */
[----:B------:R-:W4:Y:S04]  /*01e0*/  LDG.E R18, desc[UR16][R4.64+-0x18] ;  /* 0xffffe81004127981 */ /* 0x000f28000c1e1900 */
[----:B------:R-:W5:Y:S04]  /*01f0*/  LDG.E R22, desc[UR16][R2.64+-0x14] ;  /* 0xffffec1002167981 */ /* 0x000f68000c1e1900 */
        /* <DEDUP_REMOVED lines=11> */
[----:B------:R-:W5:Y:S01]  /*02b0*/  LDG.E R17, desc[UR16][R4.64+0x4] ;  /* 0x0000041004117981 */ /* 0x000f62000c1e1900 */
[----:B--2---:R-:W-:-:S03]  /*02c0*/  FFMA R15, R15, R16, R14 ;  /* 0x000000100f0f7223 */ /* 0x004fc6000000000e */
[----:B------:R-:W2:Y:S04]  /*02d0*/  LDG.E R16, desc[UR16][R2.64+0x4] ;  /* 0x0000041002107981 */ /* 0x000ea8000c1e1900 */
[----:B------:R-:W2:Y:S01]  /*02e0*/  LDG.E R14, desc[UR16][R2.64+0x8] ;  /* 0x00000810020e7981 */ /* 0x000ea2000c1e1900 */
[----:B---3--:R-:W-:-:S03]  /*02f0*/  FFMA R24, R24, R25, R15 ;  /* 0x0000001918187223 */ /* 0x008fc6000000000f */
[----:B------:R-:W3:Y:S01]  /*0300*/  LDG.E R15, desc[UR16][R4.64+0x8] ;  /* 0x00000810040f7981 */ /* 0x000ee2000c1e1900 */
[----:B----4-:R-:W-:-:S03]  /*0310*/  FFMA R25, R19, R18, R24 ;  /* 0x0000001213197223 */ /* 0x010fc60000000018 */
[----:B------:R-:W4:Y:S04]  /*0320*/  LDG.E R18, desc[UR16][R2.64+0xc] ;  /* 0x00000c1002127981 */ /* 0x000f28000c1e1900 */
[----:B------:R-:W4:Y:S01]  /*0330*/  LDG.E R19, desc[UR16][R4.64+0xc] ;  /* 0x00000c1004137981 */ /* 0x000f22000c1e1900 */
[----:B-----5:R-:W-:-:S03]  /*0340*/  FFMA R25, R22, R23, R25 ;  /* 0x0000001716197223 */ /* 0x020fc60000000019 */
[----:B------:R-:W5:Y:S04]  /*0350*/  LDG.E R22, desc[UR16][R2.64+0x10] ;  /* 0x0000101002167981 */ /* 0x000f68000c1e1900 */
[----:B------:R-:W5:Y:S01]  /*0360*/  LDG.E R23, desc[UR16][R4.64+0x10] ;  /* 0x0000101004177981 */ /* 0x000f62000c1e1900 */
[----:B------:R-:W-:-:S03]  /*0370*/  FFMA R27, R20, R21, R25 ;  /* 0x00000015141b7223 */ /* 0x000fc60000000019 */
[----:B------:R-:W5:Y:S04]  /*0380*/  LDG.E R24, desc[UR16][R2.64+0x14] ;  /* 0x0000141002187981 */ /* 0x000f68000c1e1900 */
[----:B------:R-:W5:Y:S04]  /*0390*/  LDG.E R25, desc[UR16][R4.64+0x14] ;  /* 0x0000141004197981 */ /* 0x000f68000c1e1900 */
[----:B------:R-:W5:Y:S01]  /*03a0*/  LDG.E R21, desc[UR16][R2.64+0x18] ;  /* 0x0000181002157981 */ /* 0x000f62000c1e1900 */
[----:B------:R-:W-:-:S03]  /*03b0*/  FFMA R26, R12, R13, R27 ;  /* 0x0000000d0c1a7223 */ /* 0x000fc6000000001b */
[----:B------:R-:W5:Y:S04]  /*03c0*/  LDG.E R20, desc[UR16][R4.64+0x18] ;  /* 0x0000181004147981 */ /* 0x000f68000c1e1900 */
[----:B------:R0:W5:Y:S04]  /*03d0*/  LDG.E R12, desc[UR16][R2.64+0x1c] ;  /* 0x00001c10020c7981 */ /* 0x000168000c1e1900 */
[----:B------:R1:W5:Y:S01]  /*03e0*/  LDG.E R13, desc[UR16][R4.64+0x1c] ;  /* 0x00001c10040d7981 */ /* 0x000362000c1e1900 */
[----:B------:R-:W-:-:S04]  /*03f0*/  FFMA R7, R7, R6, R26 ;  /* 0x0000000607077223 */ /* 0x000fc8000000001a */
[----:B------:R-:W-:-:S04]  /*0400*/  FFMA R7, R10, R11, R7 ;  /* 0x0000000b0a077223 */ /* 0x000fc80000000007 */
[----:B------:R-:W-:Y:S01]  /*0410*/  FFMA R7, R8, R9, R7 ;  /* 0x0000000908077223 */ /* 0x000fe20000000007 */
[----:B------:R-:W-:-:S04]  /*0420*/  UIADD3 UR11, UPT, UPT, UR11, 0x10, URZ ;  /* 0x000000100b0b7890 */ /* 0x000fc8000fffe0ff */
[----:B------:R-:W-:Y:S01]  /*0430*/  UISETP.NE.AND UP1, UPT, UR11, URZ, UPT ;  /* 0x000000ff0b00728c */ /* 0x000fe2000bf25270 */
[----:B0-----:R-:W-:Y:S02]  /*0440*/  IADD3 R2, P0, PT, R2, 0x40, RZ ;  /* 0x0000004002027810 */ /* 0x001fe40007f1e0ff */
[----:B-1----:R-:W-:Y:S02]  /*0450*/  IADD3 R4, P1, PT, R4, 0x40, RZ ;  /* 0x0000004004047810 */ /* 0x002fe40007f3e0ff */
[----:B------:R-:W-:Y:S02]  /*0460*/  IADD3.X R3, PT, PT, RZ, R3, RZ, P0, !PT ;  /* 0x00000003ff037210 */ /* 0x000fe400007fe4ff */
[----:B------:R-:W-:Y:S01]  /*0470*/  IADD3.X R5, PT, PT, RZ, R5, RZ, P1, !PT ;  /* 0x00000005ff057210 */ /* 0x000fe20000ffe4ff */
[----:B--2---:R-:W-:-:S04]  /*0480*/  FFMA R7, R16, R17, R7 ;  /* 0x0000001110077223 */ /* 0x004fc80000000007 */
[----:B---3--:R-:W-:-:S04]  /*0490*/  FFMA R7, R14, R15, R7 ;  /* 0x0000000f0e077223 */ /* 0x008fc80000000007 */
[----:B----4-:R-:W-:-:S04]  /*04a0*/  FFMA R7, R18, R19, R7 ;  /* 0x0000001312077223 */ /* 0x010fc80000000007 */
[----:B-----5:R-:W-:-:S04]  /*04b0*/  FFMA R7, R22, R23, R7 ;  /* 0x0000001716077223 */ /* 0x020fc80000000007 */
[----:B------:R-:W-:-:S04]  /*04c0*/  FFMA R24, R24, R25, R7 ;  /* 0x0000001918187223 */ /* 0x000fc80000000007 */
[----:B------:R-:W-:-:S04]  /*04d0*/  FFMA R21, R21, R20, R24 ;  /* 0x0000001415157223 */ /* 0x000fc80000000018 */
[----:B------:R-:W-:Y:S01]  /*04e0*/  FFMA R14, R12, R13, R21 ;  /* 0x0000000d0c0e7223 */ /* 0x000fe20000000015 */
[----:B------:R-:W-:Y:S06]  /*04f0*/  BRA.U UP1, `(.L_x_6) ;  /* 0xfffffffd01247547 */ /* 0x000fec000b83ffff */
.L_x_5:
[----:B------:R-:W-:Y:S05]  /*0500*/  BRA.U !UP0, `(.L_x_4) ;  /* 0x0000000508387547 */ /* 0x000fea000b800000 */
[----:B------:R-:W-:Y:S02]  /*0510*/  UISETP.GE.U32.AND UP0, UPT, UR9, 0x8, UPT ;  /* 0x000000080900788c */ /* 0x000fe4000bf06070 */
[----:B------:R-:W-:-:S04]  /*0520*/  ULOP3.LUT UR5, UR8, 0x7, URZ, 0xc0, !UPT ;  /* 0x0000000708057892 */ /* 0x000fc8000f8ec0ff */
[----:B------:R-:W-:-:S03]  /*0530*/  UISETP.NE.AND UP1, UPT, UR5, URZ, UPT ;  /* 0x000000ff0500728c */ /* 0x000fc6000bf25270 */
[----:B------:R-:W-:Y:S08]  /*0540*/  BRA.U !UP0, `(.L_x_7) ;  /* 0x0000000108747547 */ /* 0x000ff0000b800000 */
[----:B------:R-:W0:Y:S08]  /*0550*/  LDC.64 R2, c[0x0][0x380] ;  /* 0x0000e000ff027b82 */ /* 0x000e300000000a00 */
[----:B------:R-:W1:Y:S01]  /*0560*/  LDC.64 R4, c[0x0][0x388] ;  /* 0x0000e200ff047b82 */ /* 0x000e620000000a00 */
[----:B0-----:R-:W-:-:S05]  /*0570*/  IMAD.WIDE.U32 R2, R0, 0x4, R2 ;  /* 0x0000000400027825 */ /* 0x001fca00078e0002 */
[----:B------:R-:W2:Y:S01]  /*0580*/  LDG.E R7, desc[UR16][R2.64] ;  /* 0x0000001002077981 */ /* 0x000ea2000c1e1900 */
[----:B-1----:R-:W-:-:S03]  /*0590*/  IMAD.WIDE.U32 R4, R0, 0x4, R4 ;  /* 0x0000000400047825 */ /* 0x002fc600078e0004 */
[----:B------:R-:W3:Y:S04]  /*05a0*/  LDG.E R9, desc[UR16][R2.64+0x4] ;  /* 0x0000041002097981 */ /* 0x000ee8000c1e1900 */
[----:B------:R-:W2:Y:S04]  /*05b0*/  LDG.E R6, desc[UR16][R4.64] ;  /* 0x0000001004067981 */ /* 0x000ea8000c1e1900 */
        /* <DEDUP_REMOVED lines=13> */
[----:B------:R-:W-:Y:S01]  /*0690*/  IADD3 R0, PT, PT, R0, 0x8, RZ ;  /* 0x0000000800007810 */ /* 0x000fe20007ffe0ff */
[----:B--2---:R-:W-:-:S04]  /*06a0*/  FFMA R6, R7, R6, R14 ;  /* 0x0000000607067223 */ /* 0x004fc8000000000e */
[----:B---3--:R-:W-:-:S04]  /*06b0*/  FFMA R6, R9, R8, R6 ;  /* 0x0000000809067223 */ /* 0x008fc80000000006 */
[----:B----4-:R-:W-:-:S04]  /*06c0*/  FFMA R6, R11, R10, R6 ;  /* 0x0000000a0b067223 */ /* 0x010fc80000000006 */
[----:B-----5:R-:W-:-:S04]  /*06d0*/  FFMA R6, R13, R12, R6 ;  /* 0x0000000c0d067223 */ /* 0x020fc80000000006 */
[----:B------:R-:W-:-:S04]  /*06e0*/  FFMA R6, R15, R16, R6 ;  /* 0x000000100f067223 */ /* 0x000fc80000000006 */
[----:B------:R-:W-:-:S04]  /*06f0*/  FFMA R6, R17, R18, R6 ;  /* 0x0000001211067223 */ /* 0x000fc80000000006 */
[----:B------:R-:W-:-:S04]  /*0700*/  FFMA R6, R19, R20, R6 ;  /* 0x0000001413067223 */ /* 0x000fc80000000006 */
[----:B------:R-:W-:-:S07]  /*0710*/  FFMA R14, R21, R22, R6 ;  /* 0x00000016150e7223 */ /* 0x000fce0000000006 */
.L_x_7:
        /* <DEDUP_REMOVED lines=16> */
[----:B------:R-:W5:Y:S01]  /*0820*/  LDG.E R12, desc[UR16][R4.64+0xc] ;  /* 0x00000c10040c7981 */ /* 0x000f62000c1e1900 */
[----:B------:R-:W-:Y:S01]  /*0830*/  IADD3 R0, PT, PT, R0, 0x4, RZ ;  /* 0x0000000400007810 */ /* 0x000fe20007ffe0ff */
[----:B--2---:R-:W-:-:S04]  /*0840*/  FFMA R6, R7, R6, R14 ;  /* 0x0000000607067223 */ /* 0x004fc8000000000e */
[----:B---3--:R-:W-:-:S04]  /*0850*/  FFMA R6, R9, R8, R6 ;  /* 0x0000000809067223 */ /* 0x008fc80000000006 */
[----:B----4-:R-:W-:-:S04]  /*0860*/  FFMA R6, R11, R10, R6 ;  /* 0x0000000a0b067223 */ /* 0x010fc80000000006 */
[----:B-----5:R-:W-:-:S07]  /*0870*/  FFMA R14, R13, R12, R6 ;  /* 0x0000000c0d0e7223 */ /* 0x020fce0000000006 */
.L_x_8:
[----:B------:R-:W-:Y:S05]  /*0880*/  BRA.U !UP1, `(.L_x_4) ;  /* 0x0000000109587547 */ /* 0x000fea000b800000 */
[----:B------:R-:W0:Y:S01]  /*0890*/  LDC.64 R2, c[0x0][0x388] ;  /* 0x0000e200ff027b82 */ /* 0x000e220000000a00 */
[----:B------:R-:W-:-:S07]  /*08a0*/  UIADD3 UR4, UPT, UPT, -UR4, URZ, URZ ;  /* 0x000000ff04047290 */ /* 0x000fce000fffe1ff */
[----:B------:R-:W1:Y:S01]  /*08b0*/  LDC.64 R4, c[0x0][0x380] ;  /* 0x0000e000ff047b82 */ /* 0x000e620000000a00 */
[----:B0-----:R-:W-:-:S03]  /*08c0*/  IMAD.WIDE.U32 R2, R0, 0x4, R2 ;  /* 0x0000000400027825 */ /* 0x001fc600078e0002 */
[----:B------:R-:W-:Y:S02]  /*08d0*/  MOV R6, R2 ;  /* 0x0000000200067202 */ /* 0x000fe40000000f00 */
[----:B------:R-:W-:Y:S01]  /*08e0*/  MOV R9, R3 ;  /* 0x0000000300097202 */ /* 0x000fe20000000f00 */
[----:B-1----:R-:W-:-:S03]  /*08f0*/  IMAD.WIDE.U32 R4, R0, 0x4, R4 ;  /* 0x0000000400047825 */ /* 0x002fc600078e0004 */
[----:B------:R-:W-:Y:S02]  /*0900*/  MOV R2, R4 ;  /* 0x0000000400027202 */ /* 0x000fe40000000f00 */
[----:B------:R-:W-:-:S07]  /*0910*/  MOV R7, R5 ;  /* 0x0000000500077202 */ /* 0x000fce0000000f00 */
.L_x_9:
[----:B------:R-:W-:Y:S02]  /*0920*/  MOV R3, R7 ;  /* 0x0000000700037202 */ /* 0x000fe40000000f00 */
[----:B------:R-:W-:Y:S02]  /*0930*/  MOV R4, R6 ;  /* 0x0000000600047202 */ /* 0x000fe40000000f00 */
[----:B------:R-:W-:Y:S02]  /*0940*/  MOV R5, R9 ;  /* 0x0000000900057202 */ /* 0x000fe40000000f00 */
[----:B------:R0:W2:Y:S04]  /*0950*/  LDG.E R3, desc[UR16][R2.64] ;  /* 0x0000001002037981 */ /* 0x0000a8000c1e1900 */
[----:B------:R-:W2:Y:S01]  /*0960*/  LDG.E R0, desc[UR16][R4.64] ;  /* 0x0000001004007981 */ /* 0x000ea2000c1e1900 */
[----:B------:R-:W-:Y:S01]  /*0970*/  UIADD3 UR4, UPT, UPT, UR4, 0x1, URZ ;  /* 0x0000000104047890 */ /* 0x000fe2000fffe0ff */
[----:B------:R-:W-:-:S03]  /*0980*/  IADD3 R6, P0, PT, R6, 0x4, RZ ;  /* 0x0000000406067810 */ /* 0x000fc60007f1e0ff */
[----:B------:R-:W-:Y:S01]  /*0990*/  UISETP.NE.AND UP0, UPT, UR4, URZ, UPT ;  /* 0x000000ff0400728c */ /* 0x000fe2000bf05270 */
[----:B0-----:R-:W-:Y:S02]  /*09a0*/  IADD3 R2, P1, PT, R2, 0x4, RZ ;  /* 0x0000000402027810 */ /* 0x001fe40007f3e0ff */
[----:B------:R-:W-:Y:S02]  /*09b0*/  IADD3.X R9, PT, PT, RZ, R9, RZ, P0, !PT ;  /* 0x00000009ff097210 */ /* 0x000fe400007fe4ff */
[----:B------:R-:W-:Y:S01]  /*09c0*/  IADD3.X R7, PT, PT, RZ, R7, RZ, P1, !PT ;  /* 0x00000007ff077210 */ /* 0x000fe20000ffe4ff */
[----:B--2---:R-:W-:-:S03]  /*09d0*/  FFMA R14, R3, R0, R14 ;  /* 0x00000000030e7223 */ /* 0x004fc6000000000e */
[----:B------:R-:W-:Y:S05]  /*09e0*/  BRA.U UP0, `(.L_x_9) ;  /* 0xfffffffd00cc7547 */ /* 0x000fea000b83ffff */
.L_x_4:
[----:B------:R-:W0:Y:S02]  /*09f0*/  LDC.64 R2, c[0x0][0x390] ;  /* 0x0000e400ff027b82 */ /* 0x000e240000000a00 */
[----:B0-----:R-:W-:Y:S01]  /*0a00*/  STG.E desc[UR16][R2.64], R14 ;  /* 0x0000000e02007986 */ /* 0x001fe2000c101910 */
[----:B------:R-:W-:Y:S05]  /*0a10*/  EXIT ;  /* 0x000000000000794d */ /* 0x000fea0003800000 */
.L_x_10:
        /* <DEDUP_REMOVED lines=14> */
.L_x_12:


//--------------------- .nv.shared._Z11dot_productPKfS0_Pfi --------------------------
	.section	.nv.shared._Z11dot_productPKfS0_Pfi,"aw",@nobits
	.sectionflags	@""
	.align	4
.nv.shared._Z11dot_productPKfS0_Pfi:
	.zero		2048


//--------------------- .nv.shared.reserved.0     --------------------------
	.section	.nv.shared.reserved.0,"aw",@nobits
	.weak		__nv_reservedSMEM_offset_0_alias
	.size		__nv_reservedSMEM_offset_0_alias, 0, 64
	.other		__nv_reservedSMEM_offset_0_alias,@"STO_CUDA_RESERVED_SHARED STV_DEFAULT"
__nv_reservedSMEM_offset_0_alias:
	.zero		0
	.zero		64


//--------------------- .nv.constant0._Z11dot_productPKfS0_Pfi --------------------------
	.section	.nv.constant0._Z11dot_productPKfS0_Pfi,"a",@progbits
	.sectionflags	@""
	.align	4
.nv.constant0._Z11dot_productPKfS0_Pfi:
	.zero		924


//--------------------- .nv.constant0._Z16dot_product_1thrPKfS0_Pfi --------------------------
	.section	.nv.constant0._Z16dot_product_1thrPKfS0_Pfi,"a",@progbits
	.sectionflags	@""
	.align	4
.nv.constant0._Z16dot_product_1thrPKfS0_Pfi:
	.zero		924


//--------------------- SYMBOLS --------------------------

	.type		.nv.reservedSmem.offset0,@object
	.size		.nv.reservedSmem.offset0,0x4
	.type		.nv.reservedSmem.cap,@object
	.size		.nv.reservedSmem.cap,0x4
